//
// Generated by NVIDIA NVVM Compiler
//
// Compiler Build ID: CL-36424714
// Cuda compilation tools, release 13.0, V13.0.88
// Based on NVVM 20.0.0
//

.version 9.0
.target sm_100
.address_size 64

	// .globl	_Z11gemm_kernelPK6__halfS1_PS_iiiff

.visible .entry _Z11gemm_kernelPK6__halfS1_PS_iiiff(
	.param .u64 .ptr .align 1 _Z11gemm_kernelPK6__halfS1_PS_iiiff_param_0,
	.param .u64 .ptr .align 1 _Z11gemm_kernelPK6__halfS1_PS_iiiff_param_1,
	.param .u64 .ptr .align 1 _Z11gemm_kernelPK6__halfS1_PS_iiiff_param_2,
	.param .u32 _Z11gemm_kernelPK6__halfS1_PS_iiiff_param_3,
	.param .u32 _Z11gemm_kernelPK6__halfS1_PS_iiiff_param_4,
	.param .u32 _Z11gemm_kernelPK6__halfS1_PS_iiiff_param_5,
	.param .f32 _Z11gemm_kernelPK6__halfS1_PS_iiiff_param_6,
	.param .f32 _Z11gemm_kernelPK6__halfS1_PS_iiiff_param_7
)
{
	.reg .pred 	%p<13>;
	.reg .b16 	%rs<33>;
	.reg .b32 	%r<41>;
	.reg .b32 	%f<73>;
	.reg .b64 	%rd<53>;

	ld.param.u64 	%rd7, [_Z11gemm_kernelPK6__halfS1_PS_iiiff_param_0];
	ld.param.u64 	%rd8, [_Z11gemm_kernelPK6__halfS1_PS_iiiff_param_1];
	ld.param.u64 	%rd6, [_Z11gemm_kernelPK6__halfS1_PS_iiiff_param_2];
	ld.param.u32 	%r20, [_Z11gemm_kernelPK6__halfS1_PS_iiiff_param_3];
	ld.param.u32 	%r18, [_Z11gemm_kernelPK6__halfS1_PS_iiiff_param_4];
	ld.param.u32 	%r19, [_Z11gemm_kernelPK6__halfS1_PS_iiiff_param_5];
	ld.param.f32 	%f13, [_Z11gemm_kernelPK6__halfS1_PS_iiiff_param_6];
	ld.param.f32 	%f14, [_Z11gemm_kernelPK6__halfS1_PS_iiiff_param_7];
	cvta.to.global.u64 	%rd1, %rd8;
	cvta.to.global.u64 	%rd2, %rd7;
	mov.u32 	%r21, %ctaid.y;
	mov.u32 	%r22, %ntid.y;
	mov.u32 	%r23, %tid.y;
	mad.lo.s32 	%r1, %r21, %r22, %r23;
	mov.u32 	%r24, %ctaid.x;
	mov.u32 	%r25, %ntid.x;
	mov.u32 	%r26, %tid.x;
	mad.lo.s32 	%r2, %r24, %r25, %r26;
	setp.ge.s32 	%p1, %r1, %r20;
	setp.ge.s32 	%p2, %r2, %r18;
	or.pred  	%p3, %p1, %p2;
	@%p3 bra 	$L__BB0_14;
	setp.lt.s32 	%p4, %r19, 1;
	mov.f32 	%f72, 0f00000000;
	@%p4 bra 	$L__BB0_13;
	mul.lo.s32 	%r3, %r19, %r1;
	and.b32  	%r4, %r19, 7;
	setp.lt.u32 	%p5, %r19, 8;
	mov.f32 	%f72, 0f00000000;
	mov.b32 	%r39, 0;
	@%p5 bra 	$L__BB0_5;
	and.b32  	%r39, %r19, 2147483640;
	neg.s32 	%r37, %r39;
	shl.b32 	%r7, %r18, 3;
	mul.wide.u32 	%rd9, %r3, 2;
	add.s64 	%rd10, %rd9, %rd2;
	add.s64 	%rd52, %rd10, 8;
	mov.f32 	%f72, 0f00000000;
	mul.wide.s32 	%rd13, %r18, 2;
	mov.u32 	%r36, %r2;
$L__BB0_4:
	.pragma "nounroll";
	ld.global.u16 	%rs1, [%rd52+-8];
	// begin inline asm
	{  cvt.f32.f16 %f19, %rs1;}

	// end inline asm
	mul.wide.s32 	%rd11, %r36, 2;
	add.s64 	%rd12, %rd1, %rd11;
	ld.global.u16 	%rs2, [%rd12];
	// begin inline asm
	{  cvt.f32.f16 %f20, %rs2;}

	// end inline asm
	fma.rn.f32 	%f35, %f19, %f20, %f72;
	ld.global.u16 	%rs3, [%rd52+-6];
	// begin inline asm
	{  cvt.f32.f16 %f21, %rs3;}

	// end inline asm
	add.s64 	%rd14, %rd12, %rd13;
	ld.global.u16 	%rs4, [%rd14];
	// begin inline asm
	{  cvt.f32.f16 %f22, %rs4;}

	// end inline asm
	fma.rn.f32 	%f36, %f21, %f22, %f35;
	ld.global.u16 	%rs5, [%rd52+-4];
	// begin inline asm
	{  cvt.f32.f16 %f23, %rs5;}

	// end inline asm
	add.s64 	%rd15, %rd14, %rd13;
	ld.global.u16 	%rs6, [%rd15];
	// begin inline asm
	{  cvt.f32.f16 %f24, %rs6;}

	// end inline asm
	fma.rn.f32 	%f37, %f23, %f24, %f36;
	ld.global.u16 	%rs7, [%rd52+-2];
	// begin inline asm
	{  cvt.f32.f16 %f25, %rs7;}

	// end inline asm
	add.s64 	%rd16, %rd15, %rd13;
	ld.global.u16 	%rs8, [%rd16];
	// begin inline asm
	{  cvt.f32.f16 %f26, %rs8;}

	// end inline asm
	fma.rn.f32 	%f38, %f25, %f26, %f37;
	ld.global.u16 	%rs9, [%rd52];
	// begin inline asm
	{  cvt.f32.f16 %f27, %rs9;}

	// end inline asm
	add.s64 	%rd17, %rd16, %rd13;
	ld.global.u16 	%rs10, [%rd17];
	// begin inline asm
	{  cvt.f32.f16 %f28, %rs10;}

	// end inline asm
	fma.rn.f32 	%f39, %f27, %f28, %f38;
	ld.global.u16 	%rs11, [%rd52+2];
	// begin inline asm
	{  cvt.f32.f16 %f29, %rs11;}

	// end inline asm
	add.s64 	%rd18, %rd17, %rd13;
	ld.global.u16 	%rs12, [%rd18];
	// begin inline asm
	{  cvt.f32.f16 %f30, %rs12;}

	// end inline asm
	fma.rn.f32 	%f40, %f29, %f30, %f39;
	ld.global.u16 	%rs13, [%rd52+4];
	// begin inline asm
	{  cvt.f32.f16 %f31, %rs13;}

	// end inline asm
	add.s64 	%rd19, %rd18, %rd13;
	ld.global.u16 	%rs14, [%rd19];
	// begin inline asm
	{  cvt.f32.f16 %f32, %rs14;}

	// end inline asm
	fma.rn.f32 	%f41, %f31, %f32, %f40;
	ld.global.u16 	%rs15, [%rd52+6];
	// begin inline asm
	{  cvt.f32.f16 %f33, %rs15;}

	// end inline asm
	add.s64 	%rd20, %rd19, %rd13;
	ld.global.u16 	%rs16, [%rd20];
	// begin inline asm
	{  cvt.f32.f16 %f34, %rs16;}

	// end inline asm
	fma.rn.f32 	%f72, %f33, %f34, %f41;
	add.s32 	%r37, %r37, 8;
	add.s32 	%r36, %r36, %r7;
	add.s64 	%rd52, %rd52, 16;
	setp.ne.s32 	%p6, %r37, 0;
	@%p6 bra 	$L__BB0_4;
$L__BB0_5:
	setp.eq.s32 	%p7, %r4, 0;
	@%p7 bra 	$L__BB0_13;
	and.b32  	%r13, %r19, 3;
	setp.lt.u32 	%p8, %r4, 4;
	@%p8 bra 	$L__BB0_8;
	add.s32 	%r28, %r39, %r3;
	mul.wide.u32 	%rd21, %r28, 2;
	add.s64 	%rd22, %rd2, %rd21;
	ld.global.u16 	%rs17, [%rd22];
	// begin inline asm
	{  cvt.f32.f16 %f43, %rs17;}

	// end inline asm
	mad.lo.s32 	%r29, %r39, %r18, %r2;
	mul.wide.s32 	%rd23, %r29, 2;
	add.s64 	%rd24, %rd1, %rd23;
	ld.global.u16 	%rs18, [%rd24];
	// begin inline asm
	{  cvt.f32.f16 %f44, %rs18;}

	// end inline asm
	fma.rn.f32 	%f51, %f43, %f44, %f72;
	cvt.u64.u32 	%rd25, %r3;
	cvt.u64.u32 	%rd26, %r39;
	add.s64 	%rd27, %rd26, %rd25;
	shl.b64 	%rd28, %rd27, 1;
	add.s64 	%rd29, %rd2, %rd28;
	ld.global.u16 	%rs19, [%rd29+2];
	// begin inline asm
	{  cvt.f32.f16 %f45, %rs19;}

	// end inline asm
	mul.wide.s32 	%rd30, %r18, 2;
	add.s64 	%rd31, %rd24, %rd30;
	ld.global.u16 	%rs20, [%rd31];
	// begin inline asm
	{  cvt.f32.f16 %f46, %rs20;}

	// end inline asm
	fma.rn.f32 	%f52, %f45, %f46, %f51;
	ld.global.u16 	%rs21, [%rd29+4];
	// begin inline asm
	{  cvt.f32.f16 %f47, %rs21;}

	// end inline asm
	add.s64 	%rd32, %rd31, %rd30;
	ld.global.u16 	%rs22, [%rd32];
	// begin inline asm
	{  cvt.f32.f16 %f48, %rs22;}

	// end inline asm
	fma.rn.f32 	%f53, %f47, %f48, %f52;
	ld.global.u16 	%rs23, [%rd29+6];
	// begin inline asm
	{  cvt.f32.f16 %f49, %rs23;}

	// end inline asm
	add.s64 	%rd33, %rd32, %rd30;
	ld.global.u16 	%rs24, [%rd33];
	// begin inline asm
	{  cvt.f32.f16 %f50, %rs24;}

	// end inline asm
	fma.rn.f32 	%f72, %f49, %f50, %f53;
	add.s32 	%r39, %r39, 4;
$L__BB0_8:
	setp.eq.s32 	%p9, %r13, 0;
	@%p9 bra 	$L__BB0_13;
	setp.eq.s32 	%p10, %r13, 1;
	@%p10 bra 	$L__BB0_11;
	add.s32 	%r30, %r39, %r3;
	mul.wide.u32 	%rd34, %r30, 2;
	add.s64 	%rd35, %rd2, %rd34;
	ld.global.u16 	%rs25, [%rd35];
	// begin inline asm
	{  cvt.f32.f16 %f55, %rs25;}

	// end inline asm
	mad.lo.s32 	%r31, %r39, %r18, %r2;
	mul.wide.s32 	%rd36, %r31, 2;
	add.s64 	%rd37, %rd1, %rd36;
	ld.global.u16 	%rs26, [%rd37];
	// begin inline asm
	{  cvt.f32.f16 %f56, %rs26;}

	// end inline asm
	fma.rn.f32 	%f59, %f55, %f56, %f72;
	cvt.u64.u32 	%rd38, %r3;
	cvt.u64.u32 	%rd39, %r39;
	add.s64 	%rd40, %rd39, %rd38;
	shl.b64 	%rd41, %rd40, 1;
	add.s64 	%rd42, %rd2, %rd41;
	ld.global.u16 	%rs27, [%rd42+2];
	// begin inline asm
	{  cvt.f32.f16 %f57, %rs27;}

	// end inline asm
	mul.wide.s32 	%rd43, %r18, 2;
	add.s64 	%rd44, %rd37, %rd43;
	ld.global.u16 	%rs28, [%rd44];
	// begin inline asm
	{  cvt.f32.f16 %f58, %rs28;}

	// end inline asm
	fma.rn.f32 	%f72, %f57, %f58, %f59;
	add.s32 	%r39, %r39, 2;
$L__BB0_11:
	and.b32  	%r32, %r19, 1;
	setp.eq.b32 	%p11, %r32, 1;
	not.pred 	%p12, %p11;
	@%p12 bra 	$L__BB0_13;
	add.s32 	%r33, %r39, %r3;
	mul.wide.u32 	%rd45, %r33, 2;
	add.s64 	%rd46, %rd2, %rd45;
	ld.global.u16 	%rs29, [%rd46];
	// begin inline asm
	{  cvt.f32.f16 %f60, %rs29;}

	// end inline asm
	mad.lo.s32 	%r34, %r39, %r18, %r2;
	mul.wide.s32 	%rd47, %r34, 2;
	add.s64 	%rd48, %rd1, %rd47;
	ld.global.u16 	%rs30, [%rd48];
	// begin inline asm
	{  cvt.f32.f16 %f61, %rs30;}

	// end inline asm
	fma.rn.f32 	%f72, %f60, %f61, %f72;
$L__BB0_13:
	mad.lo.s32 	%r35, %r18, %r1, %r2;
	cvta.to.global.u64 	%rd49, %rd6;
	mul.wide.s32 	%rd50, %r35, 2;
	add.s64 	%rd51, %rd49, %rd50;
	ld.global.u16 	%rs31, [%rd51];
	// begin inline asm
	{  cvt.f32.f16 %f62, %rs31;}

	// end inline asm
	mul.f32 	%f64, %f14, %f62;
	fma.rn.f32 	%f63, %f13, %f72, %f64;
	// begin inline asm
	{  cvt.rn.f16.f32 %rs32, %f63;}

	// end inline asm
	st.global.u16 	[%rd51], %rs32;
$L__BB0_14:
	ret;

}


// ===== COMPILED SASS (sm_100) =====

	.target	sm_100

	.elftype	@"ET_EXEC"


//--------------------- .note.nv.tkinfo           --------------------------
	.section	.note.nv.tkinfo,"",@"SHT_NOTE"
	.sectionflags	@"SHF_NOTE_NV_TKINFO"
	.tkinfo
        /*0018*/ 	.word	0x00000002
        /*0030*/ 	.string	""
        /*0030*/ 	.string	"ptxas"
        /*0030*/ 	.string	"Cuda compilation tools, release 13.0, V13.0.88"
        /*0030*/ 	.string	"Build cuda_13.0.r13.0/compiler.36424714_0"
        /*0030*/ 	.string	"-arch sm_100 -m 64 "



//--------------------- .note.nv.cuinfo           --------------------------
	.section	.note.nv.cuinfo,"",@"SHT_NOTE"
	.sectionflags	@"SHF_NOTE_NV_CUINFO"
        /*0018*/ 	.short	0x0002
        /*001a*/ 	.short	0x0064
        /*001c*/ 	.short	0x0082
	.zero		2


//--------------------- .nv.info                  --------------------------
	.section	.nv.info,"",@"SHT_CUDA_INFO"
	.align	4


	//----- nvinfo : EIATTR_REGCOUNT
	.align		4
        /*0000*/ 	.byte	0x04, 0x2f
        /*0002*/ 	.short	(.L_1 - .L_0)
	.align		4
.L_0:
        /*0004*/ 	.word	index@(_Z11gemm_kernelPK6__halfS1_PS_iiiff)
        /*0008*/ 	.word	0x0000001f


	//----- nvinfo : EIATTR_FRAME_SIZE
	.align		4
.L_1:
        /*000c*/ 	.byte	0x04, 0x11
        /*000e*/ 	.short	(.L_3 - .L_2)
	.align		4
.L_2:
        /*0010*/ 	.word	index@(_Z11gemm_kernelPK6__halfS1_PS_iiiff)
        /*0014*/ 	.word	0x00000000


	//----- nvinfo : EIATTR_MIN_STACK_SIZE
	.align		4
.L_3:
        /*0018*/ 	.byte	0x04, 0x12
        /*001a*/ 	.short	(.L_5 - .L_4)
	.align		4
.L_4:
        /*001c*/ 	.word	index@(_Z11gemm_kernelPK6__halfS1_PS_iiiff)
        /*0020*/ 	.word	0x00000000
.L_5:


//--------------------- .nv.compat                --------------------------
	.section	.nv.compat,"",@"SHT_CUDA_COMPAT_INFO"
	.align	4
        /*0000*/ 	.byte	0x02, 0x09, 0x00, 0x00, 0x02, 0x02, 0x01, 0x00, 0x02, 0x05, 0x05, 0x00, 0x03, 0x07, 0x01, 0x01
        /*0010*/ 	.byte	0x02, 0x03, 0x00, 0x00, 0x02, 0x06, 0x01, 0x00, 0x04, 0x0b, 0x08, 0x00, 0x09, 0x00, 0x00, 0x00
        /*0020*/ 	.byte	0x00, 0x00, 0x00, 0x00


//--------------------- .nv.info._Z11gemm_kernelPK6__halfS1_PS_iiiff --------------------------
	.section	.nv.info._Z11gemm_kernelPK6__halfS1_PS_iiiff,"",@"SHT_CUDA_INFO"
	.sectionflags	@""
	.align	4


	//----- nvinfo : EIATTR_CUDA_API_VERSION
	.align		4
        /*0000*/ 	.byte	0x04, 0x37
        /*0002*/ 	.short	(.L_7 - .L_6)
.L_6:
        /*0004*/ 	.word	0x00000082


	//----- nvinfo : EIATTR_KPARAM_INFO
	.align		4
.L_7:
        /*0008*/ 	.byte	0x04, 0x17
        /*000a*/ 	.short	(.L_9 - .L_8)
.L_8:
        /*000c*/ 	.word	0x00000000
        /*0010*/ 	.short	0x0007
        /*0012*/ 	.short	0x0028
        /*0014*/ 	.byte	0x00, 0xf0, 0x11, 0x00


	//----- nvinfo : EIATTR_KPARAM_INFO
	.align		4
.L_9:
        /*0018*/ 	.byte	0x04, 0x17
        /*001a*/ 	.short	(.L_11 - .L_10)
.L_10:
        /*001c*/ 	.word	0x00000000
        /*0020*/ 	.short	0x0006
        /*0022*/ 	.short	0x0024
        /*0024*/ 	.byte	0x00, 0xf0, 0x11, 0x00


	//----- nvinfo : EIATTR_KPARAM_INFO
	.align		4
.L_11:
        /*0028*/ 	.byte	0x04, 0x17
        /*002a*/ 	.short	(.L_13 - .L_12)
.L_12:
        /*002c*/ 	.word	0x00000000
        /*0030*/ 	.short	0x0005
        /*0032*/ 	.short	0x0020
        /*0034*/ 	.byte	0x00, 0xf0, 0x11, 0x00


	//----- nvinfo : EIATTR_KPARAM_INFO
	.align		4
.L_13:
        /*0038*/ 	.byte	0x04, 0x17
        /*003a*/ 	.short	(.L_15 - .L_14)
.L_14:
        /*003c*/ 	.word	0x00000000
        /*0040*/ 	.short	0x0004
        /*0042*/ 	.short	0x001c
        /*0044*/ 	.byte	0x00, 0xf0, 0x11, 0x00


	//----- nvinfo : EIATTR_KPARAM_INFO
	.align		4
.L_15:
        /*0048*/ 	.byte	0x04, 0x17
        /*004a*/ 	.short	(.L_17 - .L_16)
.L_16:
        /*004c*/ 	.word	0x00000000
        /*0050*/ 	.short	0x0003
        /*0052*/ 	.short	0x0018
        /*0054*/ 	.byte	0x00, 0xf0, 0x11, 0x00


	//----- nvinfo : EIATTR_KPARAM_INFO
	.align		4
.L_17:
        /*0058*/ 	.byte	0x04, 0x17
        /*005a*/ 	.short	(.L_19 - .L_18)
.L_18:
        /*005c*/ 	.word	0x00000000
        /*0060*/ 	.short	0x0002
        /*0062*/ 	.short	0x0010
        /*0064*/ 	.byte	0x00, 0xf5, 0x21, 0x00


	//----- nvinfo : EIATTR_KPARAM_INFO
	.align		4
.L_19:
        /*0068*/ 	.byte	0x04, 0x17
        /*006a*/ 	.short	(.L_21 - .L_20)
.L_20:
        /*006c*/ 	.word	0x00000000
        /*0070*/ 	.short	0x0001
        /*0072*/ 	.short	0x0008
        /*0074*/ 	.byte	0x00, 0xf5, 0x21, 0x00


	//----- nvinfo : EIATTR_KPARAM_INFO
	.align		4
.L_21:
        /*0078*/ 	.byte	0x04, 0x17
        /*007a*/ 	.short	(.L_23 - .L_22)
.L_22:
        /*007c*/ 	.word	0x00000000
        /*0080*/ 	.short	0x0000
        /*0082*/ 	.short	0x0000
        /*0084*/ 	.byte	0x00, 0xf5, 0x21, 0x00


	//----- nvinfo : EIATTR_SPARSE_MMA_MASK
	.align		4
.L_23:
        /*0088*/ 	.byte	0x03, 0x50
        /*008a*/ 	.short	0x0000


	//----- nvinfo : EIATTR_MAXREG_COUNT
	.align		4
        /*008c*/ 	.byte	0x03, 0x1b
        /*008e*/ 	.short	0x00ff


	//----- nvinfo : EIATTR_MERCURY_ISA_VERSION
	.align		4
        /*0090*/ 	.byte	0x03, 0x5f
        /*0092*/ 	.short	0x0101


	//----- nvinfo : EIATTR_VRC_CTA_INIT_COUNT
	.align		4
        /*0094*/ 	.byte	0x02, 0x4a
	.zero		1
	.zero		1


	//----- nvinfo : EIATTR_EXIT_INSTR_OFFSETS
	.align		4
        /*0098*/ 	.byte	0x04, 0x1c
        /*009a*/ 	.short	(.L_25 - .L_24)


	//   ....[0]....
.L_24:
        /*009c*/ 	.word	0x000000c0


	//   ....[1]....
        /*00a0*/ 	.word	0x00000b30


	//----- nvinfo : EIATTR_CBANK_PARAM_SIZE
	.align		4
.L_25:
        /*00a4*/ 	.byte	0x03, 0x19
        /*00a6*/ 	.short	0x002c


	//----- nvinfo : EIATTR_PARAM_CBANK
	.align		4
        /*00a8*/ 	.byte	0x04, 0x0a
        /*00aa*/ 	.short	(.L_27 - .L_26)
	.align		4
.L_26:
        /*00ac*/ 	.word	index@(.nv.constant0._Z11gemm_kernelPK6__halfS1_PS_iiiff)
        /*00b0*/ 	.short	0x0380
        /*00b2*/ 	.short	0x002c


	//----- nvinfo : EIATTR_SW_WAR
	.align		4
.L_27:
        /*00b4*/ 	.byte	0x04, 0x36
        /*00b6*/ 	.short	(.L_29 - .L_28)
.L_28:
        /*00b8*/ 	.word	0x00000008
.L_29:


//--------------------- .nv.callgraph             --------------------------
	.section	.nv.callgraph,"",@"SHT_CUDA_CALLGRAPH"
	.align	4
	.sectionentsize	8
	.align		4
        /*0000*/ 	.word	0x00000000
	.align		4
        /*0004*/ 	.word	0xffffffff
	.align		4
        /*0008*/ 	.word	0x00000000
	.align		4
        /*000c*/ 	.word	0xfffffffe
	.align		4
        /*0010*/ 	.word	0x00000000
	.align		4
        /*0014*/ 	.word	0xfffffffd
	.align		4
        /*0018*/ 	.word	0x00000000
	.align		4
        /*001c*/ 	.word	0xfffffffc


//--------------------- .text._Z11gemm_kernelPK6__halfS1_PS_iiiff --------------------------
	.section	.text._Z11gemm_kernelPK6__halfS1_PS_iiiff,"ax",@progbits
	.align	128
        .global         _Z11gemm_kernelPK6__halfS1_PS_iiiff
        .type           _Z11gemm_kernelPK6__halfS1_PS_iiiff,@function
        .size           _Z11gemm_kernelPK6__halfS1_PS_iiiff,(.L_x_6 - _Z11gemm_kernelPK6__halfS1_PS_iiiff)
        .other          _Z11gemm_kernelPK6__halfS1_PS_iiiff,@"STO_CUDA_ENTRY STV_DEFAULT"
_Z11gemm_kernelPK6__halfS1_PS_iiiff:
.text._Z11gemm_kernelPK6__halfS1_PS_iiiff:
[----:B------:R-:W-:Y:S01]  /*0000*/  LDC R1, c[0x0][0x37c] ;  /* 0x0000df00ff017b82 */ /* 0x000fe20000000800 */
[----:B------:R-:W0:Y:S07]  /*0010*/  S2R R5, SR_TID.X ;  /* 0x0000000000057919 */ /* 0x000e2e0000002100 */
[----:B------:R-:W1:Y:S01]  /*0020*/  LDC R19, c[0x0][0x364] ;  /* 0x0000d900ff137b82 */ /* 0x000e620000000800 */
[----:B------:R-:W1:Y:S07]  /*0030*/  S2R R4, SR_TID.Y ;  /* 0x0000000000047919 */ /* 0x000e6e0000002200 */
[----:B------:R-:W0:Y:S08]  /*0040*/  S2UR UR5, SR_CTAID.X ;  /* 0x00000000000579c3 */ /* 0x000e300000002500 */
[----:B------:R-:W0:Y:S08]  /*0050*/  LDC R0, c[0x0][0x360] ;  /* 0x0000d800ff007b82 */ /* 0x000e300000000800 */
[----:B------:R-:W1:Y:S08]  /*0060*/  S2UR UR4, SR_CTAID.Y ;  /* 0x00000000000479c3 */ /* 0x000e700000002600 */
[----:B------:R-:W2:Y:S01]  /*0070*/  LDC.64 R2, c[0x0][0x398] ;  /* 0x0000e600ff027b82 */ /* 0x000ea20000000a00 */
[----:B0-----:R-:W-:-:S02]  /*0080*/  IMAD R0, R0, UR5, R5 ;  /* 0x0000000500007c24 */ /* 0x001fc4000f8e0205 */
[----:B-1----:R-:W-:-:S03]  /*0090*/  IMAD R19, R19, UR4, R4 ;  /* 0x0000000413137c24 */ /* 0x002fc6000f8e0204 */
[----:B--2---:R-:W-:-:S04]  /*00a0*/  ISETP.GE.AND P0, PT, R0, R3, PT ;  /* 0x000000030000720c */ /* 0x004fc80003f06270 */
[----:B------:R-:W-:-:S13]  /*00b0*/  ISETP.GE.OR P0, PT, R19, R2, P0 ;  /* 0x000000021300720c */ /* 0x000fda0000706670 */
[----:B------:R-:W-:Y:S05]  /*00c0*/  @P0 EXIT ;  /* 0x000000000000094d */ /* 0x000fea0003800000 */
[----:B------:R-:W0:Y:S01]  /*00d0*/  LDCU UR5, c[0x0][0x3a0] ;  /* 0x00007400ff0577ac */ /* 0x000e220008000800 */
[----:B------:R-:W-:Y:S01]  /*00e0*/  HFMA2 R23, -RZ, RZ, 0, 0 ;  /* 0x00000000ff177431 */ /* 0x000fe200000001ff */
[----:B------:R-:W1:Y:S01]  /*00f0*/  LDCU.64 UR8, c[0x0][0x358] ;  /* 0x00006b00ff0877ac */ /* 0x000e620008000a00 */
[----:B0-----:R-:W-:-:S09]  /*0100*/  UISETP.GE.AND UP0, UPT, UR5, 0x1, UPT ;  /* 0x000000010500788c */ /* 0x001fd2000bf06270 */
[----:B-1----:R-:W-:Y:S05]  /*0110*/  BRA.U !UP0, `(.L_x_0) ;  /* 0x0000000908587547 */ /* 0x002fea000b800000 */
[----:B------:R-:W-:Y:S02]  /*0120*/  UISETP.GE.U32.AND UP1, UPT, UR5, 0x8, UPT ;  /* 0x000000080500788c */ /* 0x000fe4000bf26070 */
[----:B------:R-:W-:Y:S01]  /*0130*/  IMAD R18, R19, UR5, RZ ;  /* 0x0000000513127c24 */ /* 0x000fe2000f8e02ff */
[----:B------:R-:W-:Y:S01]  /*0140*/  ULOP3.LUT UR6, UR5, 0x7, URZ, 0xc0, !UPT ;  /* 0x0000000705067892 */ /* 0x000fe2000f8ec0ff */
[----:B------:R-:W-:Y:S01]  /*0150*/  MOV R23, RZ ;  /* 0x000000ff00177202 */ /* 0x000fe20000000f00 */
[----:B------:R-:W-:Y:S02]  /*0160*/  UMOV UR4, URZ ;  /* 0x000000ff00047c82 */ /* 0x000fe40008000000 */
[----:B------:R-:W-:Y:S02]  /*0170*/  UISETP.NE.AND UP0, UPT, UR6, URZ, UPT ;  /* 0x000000ff0600728c */ /* 0x000fe4000bf05270 */
[----:B------:R-:W-:Y:S09]  /*0180*/  BRA.U !UP1, `(.L_x_1) ;  /* 0x0000000109fc7547 */ /* 0x000ff2000b800000 */
[----:B------:R-:W0:Y:S01]  /*0190*/  LDC.64 R4, c[0x0][0x380] ;  /* 0x0000e000ff047b82 */ /* 0x000e220000000a00 */
[----:B------:R-:W-:Y:S01]  /*01a0*/  ULOP3.LUT UR4, UR5, 0x7ffffff8, URZ, 0xc0, !UPT ;  /* 0x7ffffff805047892 */ /* 0x000fe2000f8ec0ff */
[----:B------:R-:W-:Y:S02]  /*01b0*/  MOV R23, RZ ;  /* 0x000000ff00177202 */ /* 0x000fe40000000f00 */
[----:B------:R-:W-:Y:S01]  /*01c0*/  MOV R2, R0 ;  /* 0x0000000000027202 */ /* 0x000fe20000000f00 */
[----:B------:R-:W-:Y:S01]  /*01d0*/  UIADD3 UR7, UPT, UPT, -UR4, URZ, URZ ;  /* 0x000000ff04077290 */ /* 0x000fe2000fffe1ff */
[----:B0-----:R-:W-:-:S03]  /*01e0*/  IMAD.WIDE.U32 R4, R18, 0x2, R4 ;  /* 0x0000000212047825 */ /* 0x001fc600078e0004 */
[----:B------:R-:W-:-:S04]  /*01f0*/  IADD3 R4, P0, PT, R4, 0x8, RZ ;  /* 0x0000000804047810 */ /* 0x000fc80007f1e0ff */
[----:B------:R-:W-:-:S09]  /*0200*/  IADD3.X R5, PT, PT, RZ, R5, RZ, P0, !PT ;  /* 0x00000005ff057210 */ /* 0x000fd200007fe4ff */
.L_x_2:
[----:B------:R-:W0:Y:S01]  /*0210*/  LDC.64 R14, c[0x0][0x388] ;  /* 0x0000e200ff0e7b82 */ /* 0x000e220000000a00 */
[----:B------:R-:W2:Y:S04]  /*0220*/  LDG.E.U16 R20, desc[UR8][R4.64+-0x8] ;  /* 0xfffff80804147981 */ /* 0x000ea8000c1e1500 */
[----:B------:R-:W3:Y:S04]  /*0230*/  LDG.E.U16 R21, desc[UR8][R4.64+-0x6] ;  /* 0xfffffa0804157981 */ /* 0x000ee8000c1e1500 */
[----:B------:R-:W4:Y:S04]  /*0240*/  LDG.E.U16 R24, desc[UR8][R4.64+-0x4] ;  /* 0xfffffc0804187981 */ /* 0x000f28000c1e1500 */
[----:B------:R-:W5:Y:S04]  /*0250*/  LDG.E.U16 R27, desc[UR8][R4.64+-0x2] ;  /* 0xfffffe08041b7981 */ /* 0x000f68000c1e1500 */
[----:B------:R-:W5:Y:S04]  /*0260*/  LDG.E.U16 R26, desc[UR8][R4.64] ;  /* 0x00000008041a7981 */ /* 0x000f68000c1e1500 */
[----:B------:R-:W5:Y:S01]  /*0270*/  LDG.E.U16 R28, desc[UR8][R4.64+0x2] ;  /* 0x00000208041c7981 */ /* 0x000f62000c1e1500 */
[----:B0-----:R-:W-:-:S05]  /*0280*/  IMAD.WIDE R14, R2, 0x2, R14 ;  /* 0x00000002020e7825 */ /* 0x001fca00078e020e */
[----:B------:R0:W5:Y:S01]  /*0290*/  LDG.E.U16 R22, desc[UR8][R14.64] ;  /* 0x000000080e167981 */ /* 0x000162000c1e1500 */
[----:B------:R-:W-:-:S05]  /*02a0*/  IMAD.WIDE R16, R3, 0x2, R14 ;  /* 0x0000000203107825 */ /* 0x000fca00078e020e */
[----:B------:R1:W5:Y:S01]  /*02b0*/  LDG.E.U16 R25, desc[UR8][R16.64] ;  /* 0x0000000810197981 */ /* 0x000362000c1e1500 */
[----:B------:R-:W-:-:S04]  /*02c0*/  IMAD.WIDE R10, R3, 0x2, R16 ;  /* 0x00000002030a7825 */ /* 0x000fc800078e0210 */
[C---:B------:R-:W-:Y:S02]  /*02d0*/  IMAD.WIDE R8, R3.reuse, 0x2, R10 ;  /* 0x0000000203087825 */ /* 0x040fe400078e020a */
[----:B------:R-:W5:Y:S02]  /*02e0*/  LDG.E.U16 R10, desc[UR8][R10.64] ;  /* 0x000000080a0a7981 */ /* 0x000f64000c1e1500 */
[C---:B------:R-:W-:Y:S02]  /*02f0*/  IMAD.WIDE R6, R3.reuse, 0x2, R8 ;  /* 0x0000000203067825 */ /* 0x040fe400078e0208 */
[----:B------:R-:W5:Y:S02]  /*0300*/  LDG.E.U16 R8, desc[UR8][R8.64] ;  /* 0x0000000808087981 */ /* 0x000f64000c1e1500 */
[C---:B------:R-:W-:Y:S02]  /*0310*/  IMAD.WIDE R12, R3.reuse, 0x2, R6 ;  /* 0x00000002030c7825 */ /* 0x040fe400078e0206 */
[----:B------:R-:W5:Y:S04]  /*0320*/  LDG.E.U16 R11, desc[UR8][R4.64+0x4] ;  /* 0x00000408040b7981 */ /* 0x000f68000c1e1500 */
[----:B------:R-:W5:Y:S01]  /*0330*/  LDG.E.U16 R6, desc[UR8][R6.64] ;  /* 0x0000000806067981 */ /* 0x000f62000c1e1500 */
[----:B0-----:R-:W-:-:S03]  /*0340*/  IMAD.WIDE R14, R3, 0x2, R12 ;  /* 0x00000002030e7825 */ /* 0x001fc600078e020c */
[----:B------:R-:W5:Y:S01]  /*0350*/  LDG.E.U16 R12, desc[UR8][R12.64] ;  /* 0x000000080c0c7981 */ /* 0x000f62000c1e1500 */
[----:B-1----:R-:W-:-:S03]  /*0360*/  IMAD.WIDE R16, R3, 0x2, R14 ;  /* 0x0000000203107825 */ /* 0x002fc600078e020e */
[----:B------:R0:W5:Y:S04]  /*0370*/  LDG.E.U16 R9, desc[UR8][R4.64+0x6] ;  /* 0x0000060804097981 */ /* 0x000168000c1e1500 */
[----:B------:R-:W5:Y:S04]  /*0380*/  LDG.E.U16 R14, desc[UR8][R14.64] ;  /* 0x000000080e0e7981 */ /* 0x000f68000c1e1500 */
[----:B------:R-:W5:Y:S01]  /*0390*/  LDG.E.U16 R16, desc[UR8][R16.64] ;  /* 0x0000000810107981 */ /* 0x000f62000c1e1500 */
[----:B------:R-:W-:-:S04]  /*03a0*/  UIADD3 UR7, UPT, UPT, UR7, 0x8, URZ ;  /* 0x0000000807077890 */ /* 0x000fc8000fffe0ff */
[----:B------:R-:W-:Y:S01]  /*03b0*/  UISETP.NE.AND UP1, UPT, UR7, URZ, UPT ;  /* 0x000000ff0700728c */ /* 0x000fe2000bf25270 */
[----:B0-----:R-:W-:Y:S02]  /*03c0*/  IADD3 R4, P0, PT, R4, 0x10, RZ ;  /* 0x0000001004047810 */ /* 0x001fe40007f1e0ff */
[----:B------:R-:W-:Y:S02]  /*03d0*/  LEA R2, R3, R2, 0x3 ;  /* 0x0000000203027211 */ /* 0x000fe400078e18ff */
[----:B------:R-:W-:Y:S01]  /*03e0*/  IADD3.X R5, PT, PT, RZ, R5, RZ, P0, !PT ;  /* 0x00000005ff057210 */ /* 0x000fe200007fe4ff */
[----:B--2---:R-:W-:Y:S02]  /*03f0*/  HADD2.F32 R20, -RZ, R20.H0_H0 ;  /* 0x20000014ff147230 */ /* 0x004fe40000004100 */
[----:B---3--:R-:W-:Y:S02]  /*0400*/  HADD2.F32 R21, -RZ, R21.H0_H0 ;  /* 0x20000015ff157230 */ /* 0x008fe40000004100 */
[----:B----4-:R-:W-:-:S02]  /*0410*/  HADD2.F32 R7, -RZ, R24.H0_H0 ;  /* 0x20000018ff077230 */ /* 0x010fc40000004100 */
[----:B-----5:R-:W-:-:S05]  /*0420*/  HADD2.F32 R22, -RZ, R22.H0_H0 ;  /* 0x20000016ff167230 */ /* 0x020fca0000004100 */
[----:B------:R-:W-:Y:S01]  /*0430*/  FFMA R20, R20, R22, R23 ;  /* 0x0000001614147223 */ /* 0x000fe20000000017 */
[----:B------:R-:W-:Y:S02]  /*0440*/  HADD2.F32 R25, -RZ, R25.H0_H0 ;  /* 0x20000019ff197230 */ /* 0x000fe40000004100 */
[----:B------:R-:W-:-:S03]  /*0450*/  HADD2.F32 R22, -RZ, R27.H0_H0 ;  /* 0x2000001bff167230 */ /* 0x000fc60000004100 */
        /* <DEDUP_REMOVED lines=10> */
[----:B------:R-:W-:-:S03]  /*0500*/  HADD2.F32 R11, -RZ, R11.H0_H0 ;  /* 0x2000000bff0b7230 */ /* 0x000fc60000004100 */
[----:B------:R-:W-:Y:S01]  /*0510*/  FFMA R6, R13, R12, R6 ;  /* 0x0000000c0d067223 */ /* 0x000fe20000000006 */
[----:B------:R-:W-:Y:S02]  /*0520*/  HADD2.F32 R14, -RZ, R14.H0_H0 ;  /* 0x2000000eff0e7230 */ /* 0x000fe40000004100 */
[----:B------:R-:W-:Y:S02]  /*0530*/  HADD2.F32 R9, -RZ, R9.H0_H0 ;  /* 0x20000009ff097230 */ /* 0x000fe40000004100 */
[----:B------:R-:W-:Y:S02]  /*0540*/  HADD2.F32 R16, -RZ, R16.H0_H0 ;  /* 0x20000010ff107230 */ /* 0x000fe40000004100 */
[----:B------:R-:W-:-:S04]  /*0550*/  FFMA R6, R11, R14, R6 ;  /* 0x0000000e0b067223 */ /* 0x000fc80000000006 */
[----:B------:R-:W-:Y:S01]  /*0560*/  FFMA R23, R9, R16, R6 ;  /* 0x0000001009177223 */ /* 0x000fe20000000006 */
[----:B------:R-:W-:Y:S06]  /*0570*/  BRA.U UP1, `(.L_x_2) ;  /* 0xfffffffd01247547 */ /* 0x000fec000b83ffff */
.L_x_1:
[----:B------:R-:W-:Y:S05]  /*0580*/  BRA.U !UP0, `(.L_x_0) ;  /* 0x00000005083c7547 */ /* 0x000fea000b800000 */
[----:B------:R-:W-:Y:S02]  /*0590*/  UISETP.GE.U32.AND UP0, UPT, UR6, 0x4, UPT ;  /* 0x000000040600788c */ /* 0x000fe4000bf06070 */
[----:B------:R-:W-:-:S04]  /*05a0*/  ULOP3.LUT UR7, UR5, 0x3, URZ, 0xc0, !UPT ;  /* 0x0000000305077892 */ /* 0x000fc8000f8ec0ff */
[----:B------:R-:W-:-:S03]  /*05b0*/  UISETP.NE.AND UP1, UPT, UR7, URZ, UPT ;  /* 0x000000ff0700728c */ /* 0x000fc6000bf25270 */
[----:B------:R-:W-:Y:S08]  /*05c0*/  BRA.U !UP0, `(.L_x_3) ;  /* 0x00000001088c7547 */ /* 0x000ff0000b800000 */
[----:B------:R-:W0:Y:S01]  /*05d0*/  LDC.64 R10, c[0x0][0x388] ;  /* 0x0000e200ff0a7b82 */ /* 0x000e220000000a00 */
[----:B------:R-:W1:Y:S01]  /*05e0*/  LDCU.64 UR10, c[0x0][0x380] ;  /* 0x00007000ff0a77ac */ /* 0x000e620008000a00 */
[----:B------:R-:W-:Y:S01]  /*05f0*/  IMAD R7, R3, UR4, R0 ;  /* 0x0000000403077c24 */ /* 0x000fe2000f8e0200 */
[C---:B------:R-:W-:Y:S02]  /*0600*/  IADD3 R5, PT, PT, R18.reuse, UR4, RZ ;  /* 0x0000000412057c10 */ /* 0x040fe4000fffe0ff */
[----:B------:R-:W-:-:S03]  /*0610*/  IADD3 R2, P0, PT, R18, UR4, RZ ;  /* 0x0000000412027c10 */ /* 0x000fc6000ff1e0ff */
[----:B------:R-:W2:Y:S01]  /*0620*/  LDC.64 R8, c[0x0][0x380] ;  /* 0x0000e000ff087b82 */ /* 0x000ea20000000a00 */
[----:B0-----:R-:W-:-:S04]  /*0630*/  IMAD.WIDE R10, R7, 0x2, R10 ;  /* 0x00000002070a7825 */ /* 0x001fc800078e020a */
[----:B------:R-:W-:Y:S02]  /*0640*/  IMAD.WIDE R12, R3, 0x2, R10 ;  /* 0x00000002030c7825 */ /* 0x000fe400078e020a */
[----:B------:R-:W3:Y:S02]  /*0650*/  LDG.E.U16 R10, desc[UR8][R10.64] ;  /* 0x000000080a0a7981 */ /* 0x000ee4000c1e1500 */
[----:B--2---:R-:W-:Y:S01]  /*0660*/  IMAD.WIDE.U32 R8, R5, 0x2, R8 ;  /* 0x0000000205087825 */ /* 0x004fe200078e0008 */
[----:B------:R-:W-:Y:S02]  /*0670*/  IADD3.X R5, PT, PT, RZ, RZ, RZ, P0, !PT ;  /* 0x000000ffff057210 */ /* 0x000fe400007fe4ff */
[C---:B-1----:R-:W-:Y:S01]  /*0680*/  LEA R4, P0, R2.reuse, UR10, 0x1 ;  /* 0x0000000a02047c11 */ /* 0x042fe2000f8008ff */
[----:B------:R-:W-:Y:S02]  /*0690*/  IMAD.WIDE R14, R3, 0x2, R12 ;  /* 0x00000002030e7825 */ /* 0x000fe400078e020c */
[----:B------:R-:W2:Y:S01]  /*06a0*/  LDG.E.U16 R8, desc[UR8][R8.64] ;  /* 0x0000000808087981 */ /* 0x000ea2000c1e1500 */
[----:B------:R-:W-:-:S03]  /*06b0*/  LEA.HI.X R5, R2, UR11, R5, 0x1, P0 ;  /* 0x0000000b02057c11 */ /* 0x000fc600080f0c05 */
[----:B------:R-:W4:Y:S01]  /*06c0*/  LDG.E.U16 R12, desc[UR8][R12.64] ;  /* 0x000000080c0c7981 */ /* 0x000f22000c1e1500 */
[----:B------:R-:W-:-:S03]  /*06d0*/  IMAD.WIDE R6, R3, 0x2, R14 ;  /* 0x0000000203067825 */ /* 0x000fc600078e020e */
[----:B------:R-:W5:Y:S04]  /*06e0*/  LDG.E.U16 R16, desc[UR8][R4.64+0x2] ;  /* 0x0000020804107981 */ /* 0x000f68000c1e1500 */
[----:B------:R-:W5:Y:S04]  /*06f0*/  LDG.E.U16 R17, desc[UR8][R4.64+0x4] ;  /* 0x0000040804117981 */ /* 0x000f68000c1e1500 */
[----:B------:R-:W5:Y:S04]  /*0700*/  LDG.E.U16 R14, desc[UR8][R14.64] ;  /* 0x000000080e0e7981 */ /* 0x000f68000c1e1500 */
[----:B------:R-:W5:Y:S04]  /*0710*/  LDG.E.U16 R20, desc[UR8][R4.64+0x6] ;  /* 0x0000060804147981 */ /* 0x000f68000c1e1500 */
[----:B------:R-:W5:Y:S01]  /*0720*/  LDG.E.U16 R6, desc[UR8][R6.64] ;  /* 0x0000000806067981 */ /* 0x000f62000c1e1500 */
[----:B------:R-:W-:Y:S01]  /*0730*/  UIADD3 UR4, UPT, UPT, UR4, 0x4, URZ ;  /* 0x0000000404047890 */ /* 0x000fe2000fffe0ff */
[----:B--2---:R-:W-:-:S02]  /*0740*/  HADD2.F32 R2, -RZ, R8.H0_H0 ;  /* 0x20000008ff027230 */ /* 0x004fc40000004100 */
[----:B---3--:R-:W-:Y:S02]  /*0750*/  HADD2.F32 R8, -RZ, R10.H0_H0 ;  /* 0x2000000aff087230 */ /* 0x008fe40000004100 */
[----:B----4-:R-:W-:-:S03]  /*0760*/  HADD2.F32 R10, -RZ, R12.H0_H0 ;  /* 0x2000000cff0a7230 */ /* 0x010fc60000004100 */
[----:B------:R-:W-:Y:S01]  /*0770*/  FFMA R2, R2, R8, R23 ;  /* 0x0000000802027223 */ /* 0x000fe20000000017 */
[----:B-----5:R-:W-:Y:S02]  /*0780*/  HADD2.F32 R9, -RZ, R16.H0_H0 ;  /* 0x20000010ff097230 */ /* 0x020fe40000004100 */
[----:B------:R-:W-:-:S03]  /*0790*/  HADD2.F32 R17, -RZ, R17.H0_H0 ;  /* 0x20000011ff117230 */ /* 0x000fc60000004100 */
[----:B------:R-:W-:Y:S01]  /*07a0*/  FFMA R2, R9, R10, R2 ;  /* 0x0000000a09027223 */ /* 0x000fe20000000002 */
[----:B------:R-:W-:Y:S02]  /*07b0*/  HADD2.F32 R8, -RZ, R14.H0_H0 ;  /* 0x2000000eff087230 */ /* 0x000fe40000004100 */
[----:B------:R-:W-:-:S03]  /*07c0*/  HADD2.F32 R23, -RZ, R20.H0_H0 ;  /* 0x20000014ff177230 */ /* 0x000fc60000004100 */
[----:B------:R-:W-:Y:S01]  /*07d0*/  FFMA R2, R17, R8, R2 ;  /* 0x0000000811027223 */ /* 0x000fe20000000002 */
[----:B------:R-:W-:-:S05]  /*07e0*/  HADD2.F32 R6, -RZ, R6.H0_H0 ;  /* 0x20000006ff067230 */ /* 0x000fca0000004100 */
[----:B------:R-:W-:-:S07]  /*07f0*/  FFMA R23, R23, R6, R2 ;  /* 0x0000000617177223 */ /* 0x000fce0000000002 */
.L_x_3:
[----:B------:R-:W-:Y:S05]  /*0800*/  BRA.U !UP1, `(.L_x_0) ;  /* 0x00000001099c7547 */ /* 0x000fea000b800000 */
[----:B------:R-:W-:Y:S02]  /*0810*/  UISETP.NE.AND UP0, UPT, UR7, 0x1, UPT ;  /* 0x000000010700788c */ /* 0x000fe4000bf05270 */
[----:B------:R-:W-:-:S04]  /*0820*/  ULOP3.LUT UR5, UR5, 0x1, URZ, 0xc0, !UPT ;  /* 0x0000000105057892 */ /* 0x000fc8000f8ec0ff */
[----:B------:R-:W-:-:S03]  /*0830*/  UISETP.NE.U32.AND UP1, UPT, UR5, 0x1, UPT ;  /* 0x000000010500788c */ /* 0x000fc6000bf25070 */
[----:B------:R-:W-:Y:S08]  /*0840*/  BRA.U !UP0, `(.L_x_4) ;  /* 0x00000001085c7547 */ /* 0x000ff0000b800000 */
[----:B------:R-:W0:Y:S01]  /*0850*/  LDC.64 R6, c[0x0][0x388] ;  /* 0x0000e200ff067b82 */ /* 0x000e220000000a00 */
[----:B------:R-:W1:Y:S01]  /*0860*/  LDCU.64 UR6, c[0x0][0x380] ;  /* 0x00007000ff0677ac */ /* 0x000e620008000a00 */
[C---:B------:R-:W-:Y:S01]  /*0870*/  IADD3 R9, PT, PT, R18.reuse, UR4, RZ ;  /* 0x0000000412097c10 */ /* 0x040fe2000fffe0ff */
[----:B------:R-:W-:Y:S01]  /*0880*/  IMAD R11, R3, UR4, R0 ;  /* 0x00000004030b7c24 */ /* 0x000fe2000f8e0200 */
[----:B------:R-:W-:-:S04]  /*0890*/  IADD3 R2, P0, PT, R18, UR4, RZ ;  /* 0x0000000412027c10 */ /* 0x000fc8000ff1e0ff */
[----:B------:R-:W2:Y:S01]  /*08a0*/  LDC.64 R4, c[0x0][0x380] ;  /* 0x0000e000ff047b82 */ /* 0x000ea20000000a00 */
[----:B0-----:R-:W-:-:S04]  /*08b0*/  IMAD.WIDE R6, R11, 0x2, R6 ;  /* 0x000000020b067825 */ /* 0x001fc800078e0206 */
[----:B------:R-:W-:Y:S02]  /*08c0*/  IMAD.WIDE R10, R3, 0x2, R6 ;  /* 0x00000002030a7825 */ /* 0x000fe400078e0206 */
[----:B------:R-:W3:Y:S02]  /*08d0*/  LDG.E.U16 R6, desc[UR8][R6.64] ;  /* 0x0000000806067981 */ /* 0x000ee4000c1e1500 */
[----:B--2---:R-:W-:Y:S01]  /*08e0*/  IMAD.WIDE.U32 R4, R9, 0x2, R4 ;  /* 0x0000000209047825 */ /* 0x004fe200078e0004 */
[----:B------:R-:W-:Y:S01]  /*08f0*/  IADD3.X R9, PT, PT, RZ, RZ, RZ, P0, !PT ;  /* 0x000000ffff097210 */ /* 0x000fe200007fe4ff */
[----:B------:R-:W2:Y:S01]  /*0900*/  LDG.E.U16 R10, desc[UR8][R10.64] ;  /* 0x000000080a0a7981 */ /* 0x000ea2000c1e1500 */
[----:B-1----:R-:W-:-:S03]  /*0910*/  LEA R8, P0, R2, UR6, 0x1 ;  /* 0x0000000602087c11 */ /* 0x002fc6000f8008ff */
[----:B------:R-:W4:Y:S01]  /*0920*/  LDG.E.U16 R4, desc[UR8][R4.64] ;  /* 0x0000000804047981 */ /* 0x000f22000c1e1500 */
[----:B------:R-:W-:-:S05]  /*0930*/  LEA.HI.X R9, R2, UR7, R9, 0x1, P0 ;  /* 0x0000000702097c11 */ /* 0x000fca00080f0c09 */
[----:B------:R-:W5:Y:S01]  /*0940*/  LDG.E.U16 R8, desc[UR8][R8.64+0x2] ;  /* 0x0000020808087981 */ /* 0x000f62000c1e1500 */
[----:B------:R-:W-:Y:S01]  /*0950*/  UIADD3 UR4, UPT, UPT, UR4, 0x2, URZ ;  /* 0x0000000204047890 */ /* 0x000fe2000fffe0ff */
[----:B---3--:R-:W-:Y:S02]  /*0960*/  HADD2.F32 R12, -RZ, R6.H0_H0 ;  /* 0x20000006ff0c7230 */ /* 0x008fe40000004100 */
[----:B--2---:R-:W-:Y:S02]  /*0970*/  HADD2.F32 R14, -RZ, R10.H0_H0 ;  /* 0x2000000aff0e7230 */ /* 0x004fe40000004100 */
[----:B----4-:R-:W-:-:S05]  /*0980*/  HADD2.F32 R2, -RZ, R4.H0_H0 ;  /* 0x20000004ff027230 */ /* 0x010fca0000004100 */
[----:B------:R-:W-:Y:S01]  /*0990*/  FFMA R2, R2, R12, R23 ;  /* 0x0000000c02027223 */ /* 0x000fe20000000017 */
[----:B-----5:R-:W-:-:S05]  /*09a0*/  HADD2.F32 R13, -RZ, R8.H0_H0 ;  /* 0x20000008ff0d7230 */ /* 0x020fca0000004100 */
[----:B------:R-:W-:-:S07]  /*09b0*/  FFMA R23, R13, R14, R2 ;  /* 0x0000000e0d177223 */ /* 0x000fce0000000002 */
.L_x_4:
[----:B------:R-:W-:Y:S05]  /*09c0*/  BRA.U UP1, `(.L_x_0) ;  /* 0x00000001012c7547 */ /* 0x000fea000b800000 */
[----:B------:R-:W0:Y:S01]  /*09d0*/  LDC.64 R4, c[0x0][0x380] ;  /* 0x0000e000ff047b82 */ /* 0x000e220000000a00 */
[----:B------:R-:W-:Y:S01]  /*09e0*/  IADD3 R9, PT, PT, R18, UR4, RZ ;  /* 0x0000000412097c10 */ /* 0x000fe2000fffe0ff */
[----:B------:R-:W-:-:S06]  /*09f0*/  IMAD R11, R3, UR4, R0 ;  /* 0x00000004030b7c24 */ /* 0x000fcc000f8e0200 */
[----:B------:R-:W1:Y:S01]  /*0a00*/  LDC.64 R6, c[0x0][0x388] ;  /* 0x0000e200ff067b82 */ /* 0x000e620000000a00 */
[----:B0-----:R-:W-:-:S06]  /*0a10*/  IMAD.WIDE.U32 R4, R9, 0x2, R4 ;  /* 0x0000000209047825 */ /* 0x001fcc00078e0004 */
[----:B------:R-:W2:Y:S01]  /*0a20*/  LDG.E.U16 R4, desc[UR8][R4.64] ;  /* 0x0000000804047981 */ /* 0x000ea2000c1e1500 */
[----:B-1----:R-:W-:-:S06]  /*0a30*/  IMAD.WIDE R6, R11, 0x2, R6 ;  /* 0x000000020b067825 */ /* 0x002fcc00078e0206 */
[----:B------:R-:W3:Y:S01]  /*0a40*/  LDG.E.U16 R6, desc[UR8][R6.64] ;  /* 0x0000000806067981 */ /* 0x000ee2000c1e1500 */
[----:B--2---:R-:W-:Y:S02]  /*0a50*/  HADD2.F32 R2, -RZ, R4.H0_H0 ;  /* 0x20000004ff027230 */ /* 0x004fe40000004100 */
[----:B---3--:R-:W-:-:S05]  /*0a60*/  HADD2.F32 R8, -RZ, R6.H0_H0 ;  /* 0x20000006ff087230 */ /* 0x008fca0000004100 */
[----:B------:R-:W-:-:S07]  /*0a70*/  FFMA R23, R2, R8, R23 ;  /* 0x0000000802177223 */ /* 0x000fce0000000017 */
.L_x_0:
[----:B------:R-:W0:Y:S01]  /*0a80*/  LDC.64 R4, c[0x0][0x390] ;  /* 0x0000e400ff047b82 */ /* 0x000e220000000a00 */
[----:B------:R-:W-:Y:S01]  /*0a90*/  IMAD R3, R19, R3, R0 ;  /* 0x0000000313037224 */ /* 0x000fe200078e0200 */
[----:B------:R-:W1:Y:S01]  /*0aa0*/  LDCU UR4, c[0x0][0x3a8] ;  /* 0x00007500ff0477ac */ /* 0x000e620008000800 */
[----:B------:R-:W2:Y:S02]  /*0ab0*/  LDCU UR5, c[0x0][0x3a4] ;  /* 0x00007480ff0577ac */ /* 0x000ea40008000800 */
[----:B0-----:R-:W-:-:S05]  /*0ac0*/  IMAD.WIDE R2, R3, 0x2, R4 ;  /* 0x0000000203027825 */ /* 0x001fca00078e0204 */
[----:B------:R-:W3:Y:S02]  /*0ad0*/  LDG.E.U16 R0, desc[UR8][R2.64] ;  /* 0x0000000802007981 */ /* 0x000ee4000c1e1500 */
[----:B---3--:R-:W-:-:S05]  /*0ae0*/  HADD2.F32 R0, -RZ, R0.H0_H0 ;  /* 0x20000000ff007230 */ /* 0x008fca0000004100 */
[----:B-1----:R-:W-:-:S04]  /*0af0*/  FMUL R0, R0, UR4 ;  /* 0x0000000400007c20 */ /* 0x002fc80008400000 */
[----:B--2---:R-:W-:-:S05]  /*0b00*/  FFMA R0, R23, UR5, R0 ;  /* 0x0000000517007c23 */ /* 0x004fca0008000000 */
[----:B------:R-:W-:-:S05]  /*0b10*/  F2FP.F16.F32.PACK_AB R0, RZ, R0 ;  /* 0x00000000ff00723e */ /* 0x000fca00000000ff */
[----:B------:R-:W-:Y:S01]  /*0b20*/  STG.E.U16 desc[UR8][R2.64], R0 ;  /* 0x0000000002007986 */ /* 0x000fe2000c101508 */
[----:B------:R-:W-:Y:S05]  /*0b30*/  EXIT ;  /* 0x000000000000794d */ /* 0x000fea0003800000 */
.L_x_5:
[----:B------:R-:W-:-:S00]  /*0b40*/  BRA `(.L_x_5) ;  /* 0xfffffffc00fc7947 */ /* 0x000fc0000383ffff */
[----:B------:R-:W-:-:S00]  /*0b50*/  NOP ;  /* 0x0000000000007918 */ /* 0x000fc00000000000 */
        /* <DEDUP_REMOVED lines=10> */
.L_x_6:


//--------------------- .nv.shared.reserved.0     --------------------------
	.section	.nv.shared.reserved.0,"aw",@nobits
	.weak		__nv_reservedSMEM_offset_0_alias
	.size		__nv_reservedSMEM_offset_0_alias, 0, 64
	.other		__nv_reservedSMEM_offset_0_alias,@"STO_CUDA_RESERVED_SHARED STV_DEFAULT"
__nv_reservedSMEM_offset_0_alias:
	.zero		0
	.zero		64


//--------------------- .nv.constant0._Z11gemm_kernelPK6__halfS1_PS_iiiff --------------------------
	.section	.nv.constant0._Z11gemm_kernelPK6__halfS1_PS_iiiff,"a",@progbits
	.sectionflags	@""
	.align	4
.nv.constant0._Z11gemm_kernelPK6__halfS1_PS_iiiff:
	.zero		940


//--------------------- SYMBOLS --------------------------

	.type		.nv.reservedSmem.offset0,@object
	.size		.nv.reservedSmem.offset0,0x4
